//
// Generated by NVIDIA NVVM Compiler
//
// Compiler Build ID: CL-36424714
// Cuda compilation tools, release 13.0, V13.0.88
// Based on NVVM 20.0.0
//

.version 9.0
.target sm_100
.address_size 64

	// .globl	_Z18produitPasScalairePfS_S_i

.visible .entry _Z18produitPasScalairePfS_S_i(
	.param .u64 .ptr .align 1 _Z18produitPasScalairePfS_S_i_param_0,
	.param .u64 .ptr .align 1 _Z18produitPasScalairePfS_S_i_param_1,
	.param .u64 .ptr .align 1 _Z18produitPasScalairePfS_S_i_param_2,
	.param .u32 _Z18produitPasScalairePfS_S_i_param_3
)
{
	.reg .pred 	%p<2>;
	.reg .b32 	%r<6>;
	.reg .b32 	%f<4>;
	.reg .b64 	%rd<11>;

	ld.param.u64 	%rd1, [_Z18produitPasScalairePfS_S_i_param_0];
	ld.param.u64 	%rd2, [_Z18produitPasScalairePfS_S_i_param_1];
	ld.param.u64 	%rd3, [_Z18produitPasScalairePfS_S_i_param_2];
	ld.param.u32 	%r2, [_Z18produitPasScalairePfS_S_i_param_3];
	mov.u32 	%r3, %ctaid.x;
	mov.u32 	%r4, %ntid.x;
	mov.u32 	%r5, %tid.x;
	mad.lo.s32 	%r1, %r3, %r4, %r5;
	setp.ge.s32 	%p1, %r1, %r2;
	@%p1 bra 	$L__BB0_2;
	cvta.to.global.u64 	%rd4, %rd1;
	cvta.to.global.u64 	%rd5, %rd2;
	cvta.to.global.u64 	%rd6, %rd3;
	mul.wide.s32 	%rd7, %r1, 4;
	add.s64 	%rd8, %rd4, %rd7;
	ld.global.f32 	%f1, [%rd8];
	add.s64 	%rd9, %rd5, %rd7;
	ld.global.f32 	%f2, [%rd9];
	mul.f32 	%f3, %f1, %f2;
	add.s64 	%rd10, %rd6, %rd7;
	st.global.f32 	[%rd10], %f3;
$L__BB0_2:
	ret;

}


// ===== COMPILED SASS (sm_100) =====

	.target	sm_100

	.elftype	@"ET_EXEC"


//--------------------- .note.nv.tkinfo           --------------------------
	.section	.note.nv.tkinfo,"",@"SHT_NOTE"
	.sectionflags	@"SHF_NOTE_NV_TKINFO"
	.tkinfo
        /*0018*/ 	.word	0x00000002
        /*0030*/ 	.string	""
        /*0030*/ 	.string	"ptxas"
        /*0030*/ 	.string	"Cuda compilation tools, release 13.0, V13.0.88"
        /*0030*/ 	.string	"Build cuda_13.0.r13.0/compiler.36424714_0"
        /*0030*/ 	.string	"-arch sm_100 -m 64 "



//--------------------- .note.nv.cuinfo           --------------------------
	.section	.note.nv.cuinfo,"",@"SHT_NOTE"
	.sectionflags	@"SHF_NOTE_NV_CUINFO"
        /*0018*/ 	.short	0x0002
        /*001a*/ 	.short	0x0064
        /*001c*/ 	.short	0x0082
	.zero		2


//--------------------- .nv.info                  --------------------------
	.section	.nv.info,"",@"SHT_CUDA_INFO"
	.align	4


	//----- nvinfo : EIATTR_REGCOUNT
	.align		4
        /*0000*/ 	.byte	0x04, 0x2f
        /*0002*/ 	.short	(.L_1 - .L_0)
	.align		4
.L_0:
        /*0004*/ 	.word	index@(_Z18produitPasScalairePfS_S_i)
        /*0008*/ 	.word	0x0000000c


	//----- nvinfo : EIATTR_FRAME_SIZE
	.align		4
.L_1:
        /*000c*/ 	.byte	0x04, 0x11
        /*000e*/ 	.short	(.L_3 - .L_2)
	.align		4
.L_2:
        /*0010*/ 	.word	index@(_Z18produitPasScalairePfS_S_i)
        /*0014*/ 	.word	0x00000000


	//----- nvinfo : EIATTR_MIN_STACK_SIZE
	.align		4
.L_3:
        /*0018*/ 	.byte	0x04, 0x12
        /*001a*/ 	.short	(.L_5 - .L_4)
	.align		4
.L_4:
        /*001c*/ 	.word	index@(_Z18produitPasScalairePfS_S_i)
        /*0020*/ 	.word	0x00000000
.L_5:


//--------------------- .nv.compat                --------------------------
	.section	.nv.compat,"",@"SHT_CUDA_COMPAT_INFO"
	.align	4
        /*0000*/ 	.byte	0x02, 0x09, 0x00, 0x00, 0x02, 0x02, 0x01, 0x00, 0x02, 0x05, 0x05, 0x00, 0x03, 0x07, 0x01, 0x01
        /*0010*/ 	.byte	0x02, 0x03, 0x00, 0x00, 0x02, 0x06, 0x01, 0x00, 0x04, 0x0b, 0x08, 0x00, 0x09, 0x00, 0x00, 0x00
        /*0020*/ 	.byte	0x00, 0x00, 0x00, 0x00


//--------------------- .nv.info._Z18produitPasScalairePfS_S_i --------------------------
	.section	.nv.info._Z18produitPasScalairePfS_S_i,"",@"SHT_CUDA_INFO"
	.sectionflags	@""
	.align	4


	//----- nvinfo : EIATTR_CUDA_API_VERSION
	.align		4
        /*0000*/ 	.byte	0x04, 0x37
        /*0002*/ 	.short	(.L_7 - .L_6)
.L_6:
        /*0004*/ 	.word	0x00000082


	//----- nvinfo : EIATTR_KPARAM_INFO
	.align		4
.L_7:
        /*0008*/ 	.byte	0x04, 0x17
        /*000a*/ 	.short	(.L_9 - .L_8)
.L_8:
        /*000c*/ 	.word	0x00000000
        /*0010*/ 	.short	0x0003
        /*0012*/ 	.short	0x0018
        /*0014*/ 	.byte	0x00, 0xf0, 0x11, 0x00


	//----- nvinfo : EIATTR_KPARAM_INFO
	.align		4
.L_9:
        /*0018*/ 	.byte	0x04, 0x17
        /*001a*/ 	.short	(.L_11 - .L_10)
.L_10:
        /*001c*/ 	.word	0x00000000
        /*0020*/ 	.short	0x0002
        /*0022*/ 	.short	0x0010
        /*0024*/ 	.byte	0x00, 0xf5, 0x21, 0x00


	//----- nvinfo : EIATTR_KPARAM_INFO
	.align		4
.L_11:
        /*0028*/ 	.byte	0x04, 0x17
        /*002a*/ 	.short	(.L_13 - .L_12)
.L_12:
        /*002c*/ 	.word	0x00000000
        /*0030*/ 	.short	0x0001
        /*0032*/ 	.short	0x0008
        /*0034*/ 	.byte	0x00, 0xf5, 0x21, 0x00


	//----- nvinfo : EIATTR_KPARAM_INFO
	.align		4
.L_13:
        /*0038*/ 	.byte	0x04, 0x17
        /*003a*/ 	.short	(.L_15 - .L_14)
.L_14:
        /*003c*/ 	.word	0x00000000
        /*0040*/ 	.short	0x0000
        /*0042*/ 	.short	0x0000
        /*0044*/ 	.byte	0x00, 0xf5, 0x21, 0x00


	//----- nvinfo : EIATTR_SPARSE_MMA_MASK
	.align		4
.L_15:
        /*0048*/ 	.byte	0x03, 0x50
        /*004a*/ 	.short	0x0000


	//----- nvinfo : EIATTR_MAXREG_COUNT
	.align		4
        /*004c*/ 	.byte	0x03, 0x1b
        /*004e*/ 	.short	0x00ff


	//----- nvinfo : EIATTR_MERCURY_ISA_VERSION
	.align		4
        /*0050*/ 	.byte	0x03, 0x5f
        /*0052*/ 	.short	0x0101


	//----- nvinfo : EIATTR_VRC_CTA_INIT_COUNT
	.align		4
        /*0054*/ 	.byte	0x02, 0x4a
	.zero		1
	.zero		1


	//----- nvinfo : EIATTR_EXIT_INSTR_OFFSETS
	.align		4
        /*0058*/ 	.byte	0x04, 0x1c
        /*005a*/ 	.short	(.L_17 - .L_16)


	//   ....[0]....
.L_16:
        /*005c*/ 	.word	0x00000070


	//   ....[1]....
        /*0060*/ 	.word	0x00000130


	//----- nvinfo : EIATTR_CBANK_PARAM_SIZE
	.align		4
.L_17:
        /*0064*/ 	.byte	0x03, 0x19
        /*0066*/ 	.short	0x001c


	//----- nvinfo : EIATTR_PARAM_CBANK
	.align		4
        /*0068*/ 	.byte	0x04, 0x0a
        /*006a*/ 	.short	(.L_19 - .L_18)
	.align		4
.L_18:
        /*006c*/ 	.word	index@(.nv.constant0._Z18produitPasScalairePfS_S_i)
        /*0070*/ 	.short	0x0380
        /*0072*/ 	.short	0x001c


	//----- nvinfo : EIATTR_SW_WAR
	.align		4
.L_19:
        /*0074*/ 	.byte	0x04, 0x36
        /*0076*/ 	.short	(.L_21 - .L_20)
.L_20:
        /*0078*/ 	.word	0x00000008
.L_21:


//--------------------- .nv.callgraph             --------------------------
	.section	.nv.callgraph,"",@"SHT_CUDA_CALLGRAPH"
	.align	4
	.sectionentsize	8
	.align		4
        /*0000*/ 	.word	0x00000000
	.align		4
        /*0004*/ 	.word	0xffffffff
	.align		4
        /*0008*/ 	.word	0x00000000
	.align		4
        /*000c*/ 	.word	0xfffffffe
	.align		4
        /*0010*/ 	.word	0x00000000
	.align		4
        /*0014*/ 	.word	0xfffffffd
	.align		4
        /*0018*/ 	.word	0x00000000
	.align		4
        /*001c*/ 	.word	0xfffffffc


//--------------------- .text._Z18produitPasScalairePfS_S_i --------------------------
	.section	.text._Z18produitPasScalairePfS_S_i,"ax",@progbits
	.align	128
        .global         _Z18produitPasScalairePfS_S_i
        .type           _Z18produitPasScalairePfS_S_i,@function
        .size           _Z18produitPasScalairePfS_S_i,(.L_x_1 - _Z18produitPasScalairePfS_S_i)
        .other          _Z18produitPasScalairePfS_S_i,@"STO_CUDA_ENTRY STV_DEFAULT"
_Z18produitPasScalairePfS_S_i:
.text._Z18produitPasScalairePfS_S_i:
[----:B------:R-:W-:Y:S01]  /*0000*/  LDC R1, c[0x0][0x37c] ;  /* 0x0000df00ff017b82 */ /* 0x000fe20000000800 */
[----:B------:R-:W0:Y:S07]  /*0010*/  S2R R0, SR_TID.X ;  /* 0x0000000000007919 */ /* 0x000e2e0000002100 */
[----:B------:R-:W0:Y:S01]  /*0020*/  S2UR UR4, SR_CTAID.X ;  /* 0x00000000000479c3 */ /* 0x000e220000002500 */
[----:B------:R-:W1:Y:S07]  /*0030*/  LDCU UR5, c[0x0][0x398] ;  /* 0x00007300ff0577ac */ /* 0x000e6e0008000800 */
[----:B------:R-:W0:Y:S02]  /*0040*/  LDC R9, c[0x0][0x360] ;  /* 0x0000d800ff097b82 */ /* 0x000e240000000800 */
[----:B0-----:R-:W-:-:S05]  /*0050*/  IMAD R9, R9, UR4, R0 ;  /* 0x0000000409097c24 */ /* 0x001fca000f8e0200 */
[----:B-1----:R-:W-:-:S13]  /*0060*/  ISETP.GE.AND P0, PT, R9, UR5, PT ;  /* 0x0000000509007c0c */ /* 0x002fda000bf06270 */
[----:B------:R-:W-:Y:S05]  /*0070*/  @P0 EXIT ;  /* 0x000000000000094d */ /* 0x000fea0003800000 */
[----:B------:R-:W0:Y:S01]  /*0080*/  LDC.64 R2, c[0x0][0x380] ;  /* 0x0000e000ff027b82 */ /* 0x000e220000000a00 */
[----:B------:R-:W1:Y:S07]  /*0090*/  LDCU.64 UR4, c[0x0][0x358] ;  /* 0x00006b00ff0477ac */ /* 0x000e6e0008000a00 */
[----:B------:R-:W2:Y:S08]  /*00a0*/  LDC.64 R4, c[0x0][0x388] ;  /* 0x0000e200ff047b82 */ /* 0x000eb00000000a00 */
[----:B------:R-:W3:Y:S01]  /*00b0*/  LDC.64 R6, c[0x0][0x390] ;  /* 0x0000e400ff067b82 */ /* 0x000ee20000000a00 */
[----:B0-----:R-:W-:-:S06]  /*00c0*/  IMAD.WIDE R2, R9, 0x4, R2 ;  /* 0x0000000409027825 */ /* 0x001fcc00078e0202 */
[----:B-1----:R-:W4:Y:S01]  /*00d0*/  LDG.E R2, desc[UR4][R2.64] ;  /* 0x0000000402027981 */ /* 0x002f22000c1e1900 */
[----:B--2---:R-:W-:-:S06]  /*00e0*/  IMAD.WIDE R4, R9, 0x4, R4 ;  /* 0x0000000409047825 */ /* 0x004fcc00078e0204 */
[----:B------:R-:W4:Y:S01]  /*00f0*/  LDG.E R5, desc[UR4][R4.64] ;  /* 0x0000000404057981 */ /* 0x000f22000c1e1900 */
[----:B---3--:R-:W-:-:S04]  /*0100*/  IMAD.WIDE R6, R9, 0x4, R6 ;  /* 0x0000000409067825 */ /* 0x008fc800078e0206 */
[----:B----4-:R-:W-:-:S05]  /*0110*/  FMUL R9, R2, R5 ;  /* 0x0000000502097220 */ /* 0x010fca0000400000 */
[----:B------:R-:W-:Y:S01]  /*0120*/  STG.E desc[UR4][R6.64], R9 ;  /* 0x0000000906007986 */ /* 0x000fe2000c101904 */
[----:B------:R-:W-:Y:S05]  /*0130*/  EXIT ;  /* 0x000000000000794d */ /* 0x000fea0003800000 */
.L_x_0:
[----:B------:R-:W-:-:S00]  /*0140*/  BRA `(.L_x_0) ;  /* 0xfffffffc00fc7947 */ /* 0x000fc0000383ffff */
[----:B------:R-:W-:-:S00]  /*0150*/  NOP ;  /* 0x0000000000007918 */ /* 0x000fc00000000000 */
        /* <DEDUP_REMOVED lines=10> */
.L_x_1:


//--------------------- .nv.shared.reserved.0     --------------------------
	.section	.nv.shared.reserved.0,"aw",@nobits
	.weak		__nv_reservedSMEM_offset_0_alias
	.size		__nv_reservedSMEM_offset_0_alias, 0, 64
	.other		__nv_reservedSMEM_offset_0_alias,@"STO_CUDA_RESERVED_SHARED STV_DEFAULT"
__nv_reservedSMEM_offset_0_alias:
	.zero		0
	.zero		64


//--------------------- .nv.constant0._Z18produitPasScalairePfS_S_i --------------------------
	.section	.nv.constant0._Z18produitPasScalairePfS_S_i,"a",@progbits
	.sectionflags	@""
	.align	4
.nv.constant0._Z18produitPasScalairePfS_S_i:
	.zero		924


//--------------------- SYMBOLS --------------------------

	.type		.nv.reservedSmem.offset0,@object
	.size		.nv.reservedSmem.offset0,0x4
